	.headerflags	@"EF_CUDA_TEXMODE_UNIFIED EF_CUDA_64BIT_ADDRESS EF_CUDA_ACCELERATORS EF_CUDA_SM90 EF_CUDA_VIRTUAL_SM(EF_CUDA_SM90)"
	.elftype	@"ET_EXEC"


//--------------------- .nv.info                  --------------------------
	.section	.nv.info,"",@"SHT_CUDA_INFO"
	.align	4


	//----- nvinfo : EIATTR_REGCOUNT
	.align		4
        /*0000*/ 	.byte	0x04, 0x2f
        /*0002*/ 	.short	(.L_3 - .L_2)
	.align		4
.L_2:
        /*0004*/ 	.word	index@(triton_poi_fused__native_batch_norm_legit_no_training_relu_0)
        /*0008*/ 	.word	0x0000001c


	//----- nvinfo : EIATTR_MIN_STACK_SIZE
	.align		4
.L_3:
        /*000c*/ 	.byte	0x04, 0x12
        /*000e*/ 	.short	(.L_5 - .L_4)
	.align		4
.L_4:
        /*0010*/ 	.word	index@(triton_poi_fused__native_batch_norm_legit_no_training_relu_0)
        /*0014*/ 	.word	0x00000000


	//----- nvinfo : EIATTR_FRAME_SIZE
	.align		4
.L_5:
        /*0018*/ 	.byte	0x04, 0x11
        /*001a*/ 	.short	(.L_7 - .L_6)
	.align		4
.L_6:
        /*001c*/ 	.word	index@(triton_poi_fused__native_batch_norm_legit_no_training_relu_0)
        /*0020*/ 	.word	0x00000000


	//----- nvinfo : EIATTR_MIN_STACK_SIZE
	.align		4
.L_7:
        /*0024*/ 	.byte	0x04, 0x12
        /*0026*/ 	.short	(.L_9 - .L_8)
	.align		4
.L_8:
        /*0028*/ 	.word	index@(triton_poi_fused__native_batch_norm_legit_no_training_relu_0)
        /*002c*/ 	.word	0x00000000
.L_9:


//--------------------- .nv.info.triton_poi_fused__native_batch_norm_legit_no_training_relu_0 --------------------------
	.section	.nv.info.triton_poi_fused__native_batch_norm_legit_no_training_relu_0,"",@"SHT_CUDA_INFO"
	.sectionflags	@""
	.align	4


	//----- nvinfo : EIATTR_CUDA_API_VERSION
	.align		4
        /*0000*/ 	.byte	0x04, 0x37
        /*0002*/ 	.short	(.L_11 - .L_10)
.L_10:
        /*0004*/ 	.word	0x0000007c


	//----- nvinfo : EIATTR_KPARAM_INFO
	.align		4
.L_11:
        /*0008*/ 	.byte	0x04, 0x17
        /*000a*/ 	.short	(.L_13 - .L_12)
.L_12:
        /*000c*/ 	.word	0x00000000
        /*0010*/ 	.short	0x0006
        /*0012*/ 	.short	0x0030
        /*0014*/ 	.byte	0x00, 0xf0, 0x11, 0x00


	//----- nvinfo : EIATTR_KPARAM_INFO
	.align		4
.L_13:
        /*0018*/ 	.byte	0x04, 0x17
        /*001a*/ 	.short	(.L_15 - .L_14)
.L_14:
        /*001c*/ 	.word	0x00000000
        /*0020*/ 	.short	0x0005
        /*0022*/ 	.short	0x0028
        /*0024*/ 	.byte	0x00, 0xf4, 0x21, 0x00


	//----- nvinfo : EIATTR_KPARAM_INFO
	.align		4
.L_15:
        /*0028*/ 	.byte	0x04, 0x17
        /*002a*/ 	.short	(.L_17 - .L_16)
.L_16:
        /*002c*/ 	.word	0x00000000
        /*0030*/ 	.short	0x0004
        /*0032*/ 	.short	0x0020
        /*0034*/ 	.byte	0x00, 0xf4, 0x21, 0x00


	//----- nvinfo : EIATTR_KPARAM_INFO
	.align		4
.L_17:
        /*0038*/ 	.byte	0x04, 0x17
        /*003a*/ 	.short	(.L_19 - .L_18)
.L_18:
        /*003c*/ 	.word	0x00000000
        /*0040*/ 	.short	0x0003
        /*0042*/ 	.short	0x0018
        /*0044*/ 	.byte	0x00, 0xf4, 0x21, 0x00


	//----- nvinfo : EIATTR_KPARAM_INFO
	.align		4
.L_19:
        /*0048*/ 	.byte	0x04, 0x17
        /*004a*/ 	.short	(.L_21 - .L_20)
.L_20:
        /*004c*/ 	.word	0x00000000
        /*0050*/ 	.short	0x0002
        /*0052*/ 	.short	0x0010
        /*0054*/ 	.byte	0x00, 0xf4, 0x21, 0x00


	//----- nvinfo : EIATTR_KPARAM_INFO
	.align		4
.L_21:
        /*0058*/ 	.byte	0x04, 0x17
        /*005a*/ 	.short	(.L_23 - .L_22)
.L_22:
        /*005c*/ 	.word	0x00000000
        /*0060*/ 	.short	0x0001
        /*0062*/ 	.short	0x0008
        /*0064*/ 	.byte	0x00, 0xf4, 0x21, 0x00


	//----- nvinfo : EIATTR_KPARAM_INFO
	.align		4
.L_23:
        /*0068*/ 	.byte	0x04, 0x17
        /*006a*/ 	.short	(.L_25 - .L_24)
.L_24:
        /*006c*/ 	.word	0x00000000
        /*0070*/ 	.short	0x0000
        /*0072*/ 	.short	0x0000
        /*0074*/ 	.byte	0x00, 0xf4, 0x21, 0x00


	//----- nvinfo : EIATTR_SPARSE_MMA_MASK
	.align		4
.L_25:
        /*0078*/ 	.byte	0x03, 0x50
        /*007a*/ 	.short	0x0000


	//----- nvinfo : EIATTR_MAXREG_COUNT
	.align		4
        /*007c*/ 	.byte	0x03, 0x1b
        /*007e*/ 	.short	0x00ff


	//----- nvinfo : EIATTR_EXIT_INSTR_OFFSETS
	.align		4
        /*0080*/ 	.byte	0x04, 0x1c
        /*0082*/ 	.short	(.L_27 - .L_26)


	//   ....[0]....
.L_26:
        /*0084*/ 	.word	0x00000540


	//   ....[1]....
        /*0088*/ 	.word	0x00000560


	//----- nvinfo : EIATTR_REQNTID
	.align		4
.L_27:
        /*008c*/ 	.byte	0x04, 0x10
        /*008e*/ 	.short	(.L_29 - .L_28)
.L_28:
        /*0090*/ 	.word	0x00000080
        /*0094*/ 	.word	0x00000001
        /*0098*/ 	.word	0x00000001


	//----- nvinfo : EIATTR_CBANK_PARAM_SIZE
	.align		4
.L_29:
        /*009c*/ 	.byte	0x03, 0x19
        /*009e*/ 	.short	0x0034


	//----- nvinfo : EIATTR_PARAM_CBANK
	.align		4
        /*00a0*/ 	.byte	0x04, 0x0a
        /*00a2*/ 	.short	(.L_31 - .L_30)
	.align		4
.L_30:
        /*00a4*/ 	.word	index@(.nv.constant0.triton_poi_fused__native_batch_norm_legit_no_training_relu_0)
        /*00a8*/ 	.short	0x0210
        /*00aa*/ 	.short	0x0034


	//----- nvinfo : EIATTR_SW_WAR
	.align		4
.L_31:
        /*00ac*/ 	.byte	0x04, 0x36
        /*00ae*/ 	.short	(.L_33 - .L_32)
.L_32:
        /*00b0*/ 	.word	0x00000008
.L_33:


//--------------------- .nv.callgraph             --------------------------
	.section	.nv.callgraph,"",@"SHT_CUDA_CALLGRAPH"
	.align	4
	.sectionentsize	8
	.align		4
        /*0000*/ 	.word	0x00000000
	.align		4
        /*0004*/ 	.word	0xffffffff
	.align		4
        /*0008*/ 	.word	0x00000000
	.align		4
        /*000c*/ 	.word	0xfffffffe
	.align		4
        /*0010*/ 	.word	0x00000000
	.align		4
        /*0014*/ 	.word	0xfffffffd
	.align		4
        /*0018*/ 	.word	0x00000000
	.align		4
        /*001c*/ 	.word	0xfffffffc


//--------------------- .nv.constant4             --------------------------
	.section	.nv.constant4,"a",@progbits
	.align	8
	.align		8
.nv.constant4:
        /*0000*/ 	.dword	_$_str
	.align		8
        /*0008*/ 	.dword	_$_str_$_2


//--------------------- .text.triton_poi_fused__native_batch_norm_legit_no_training_relu_0 --------------------------
	.section	.text.triton_poi_fused__native_batch_norm_legit_no_training_relu_0,"ax",@progbits
	.align	128
        .global         triton_poi_fused__native_batch_norm_legit_no_training_relu_0
        .type           triton_poi_fused__native_batch_norm_legit_no_training_relu_0,@function
        .size           triton_poi_fused__native_batch_norm_legit_no_training_relu_0,(.L_x_1 - triton_poi_fused__native_batch_norm_legit_no_training_relu_0)
        .other          triton_poi_fused__native_batch_norm_legit_no_training_relu_0,@"STO_CUDA_ENTRY STV_DEFAULT"
triton_poi_fused__native_batch_norm_legit_no_training_relu_0:
.text.triton_poi_fused__native_batch_norm_legit_no_training_relu_0:
[----:B------:R-:W0:Y:S01]  /*0000*/  LDC R1, c[0x0][0x28] ;  /* 0x00000a00ff017b82 */ /* 0x000e220000000800 */
[----:B------:R-:W1:Y:S01]  /*0010*/  S2R R0, SR_TID.X ;  /* 0x0000000000007919 */ /* 0x000e620000002100 */
[----:B------:R-:W-:Y:S02]  /*0020*/  CS2R R12, SRZ ;  /* 0x00000000000c7805 */ /* 0x000fe4000001ff00 */
[----:B------:R-:W-:Y:S01]  /*0030*/  CS2R R14, SRZ ;  /* 0x00000000000e7805 */ /* 0x000fe2000001ff00 */
[----:B------:R-:W-:Y:S01]  /*0040*/  ULDC.64 UR4, c[0x0][0x208] ;  /* 0x0000820000047ab9 */ /* 0x000fe20000000a00 */
[----:B------:R-:W2:Y:S02]  /*0050*/  S2R R3, SR_CTAID.X ;  /* 0x0000000000037919 */ /* 0x000ea40000002500 */
[----:B------:R-:W3:Y:S08]  /*0060*/  LDC.64 R22, c[0x0][0x218] ;  /* 0x00008600ff167b82 */ /* 0x000ef00000000a00 */
[----:B------:R-:W4:Y:S08]  /*0070*/  LDC.64 R24, c[0x0][0x210] ;  /* 0x00008400ff187b82 */ /* 0x000f300000000a00 */
[----:B------:R-:W5:Y:S08]  /*0080*/  LDC.64 R8, c[0x0][0x228] ;  /* 0x00008a00ff087b82 */ /* 0x000f700000000a00 */
[----:B------:R-:W3:Y:S01]  /*0090*/  LDC.64 R10, c[0x0][0x230] ;  /* 0x00008c00ff0a7b82 */ /* 0x000ee20000000a00 */
[----:B-1----:R-:W-:-:S04]  /*00a0*/  SHF.L.U32 R0, R0, 0x1, RZ ;  /* 0x0000000100007819 */ /* 0x002fc800000006ff */
[----:B------:R-:W-:-:S04]  /*00b0*/  LOP3.LUT R0, R0, 0xfe, RZ, 0xc0, !PT ;  /* 0x000000fe00007812 */ /* 0x000fc800078ec0ff */
[----:B--2---:R-:W-:Y:S02]  /*00c0*/  LEA R0, R3, R0, 0x8 ;  /* 0x0000000003007211 */ /* 0x004fe400078e40ff */
[----:B------:R-:W1:Y:S02]  /*00d0*/  LDC.64 R2, c[0x0][0x220] ;  /* 0x00008800ff027b82 */ /* 0x000e640000000a00 */
[----:B------:R-:W-:Y:S01]  /*00e0*/  IADD3 R4, R0, 0x1, RZ ;  /* 0x0000000100047810 */ /* 0x000fe20007ffe0ff */
[C---:B------:R-:W-:Y:S01]  /*00f0*/  IMAD.HI R5, R0.reuse, 0x1948b0fd, RZ ;  /* 0x1948b0fd00057827 */ /* 0x040fe200078e02ff */
[----:B------:R-:W-:-:S03]  /*0100*/  ISETP.GE.AND P0, PT, R0, 0x5100, PT ;  /* 0x000051000000780c */ /* 0x000fc60003f06270 */
[----:B------:R-:W-:Y:S01]  /*0110*/  IMAD.HI R4, R4, 0x1948b0fd, RZ ;  /* 0x1948b0fd04047827 */ /* 0x000fe200078e02ff */
[----:B------:R-:W-:-:S04]  /*0120*/  SHF.R.U32.HI R6, RZ, 0x1f, R5 ;  /* 0x0000001fff067819 */ /* 0x000fc80000011605 */
[----:B------:R-:W-:Y:S02]  /*0130*/  LEA.HI.SX32 R6, R5, R6, 0x1d ;  /* 0x0000000605067211 */ /* 0x000fe400078feaff */
[----:B------:R-:W-:Y:S02]  /*0140*/  SHF.R.U32.HI R5, RZ, 0x1f, R4 ;  /* 0x0000001fff057819 */ /* 0x000fe40000011604 */
[----:B------:R-:W-:Y:S02]  /*0150*/  SHF.R.S32.HI R7, RZ, 0x1f, R6 ;  /* 0x0000001fff077819 */ /* 0x000fe40000011406 */
[----:B------:R-:W-:Y:S02]  /*0160*/  LEA.HI.SX32 R17, R4, R5, 0x1d ;  /* 0x0000000504117211 */ /* 0x000fe400078feaff */
[----:B------:R-:W-:Y:S02]  /*0170*/  LEA.HI R7, R7, R6, RZ, 0x6 ;  /* 0x0000000607077211 */ /* 0x000fe400078f30ff */
[----:B------:R-:W-:-:S02]  /*0180*/  SHF.R.S32.HI R4, RZ, 0x1f, R17 ;  /* 0x0000001fff047819 */ /* 0x000fc40000011411 */
[----:B------:R-:W-:Y:S02]  /*0190*/  LOP3.LUT R7, R7, 0xffffffc0, RZ, 0xc0, !PT ;  /* 0xffffffc007077812 */ /* 0x000fe400078ec0ff */
[----:B------:R-:W-:-:S03]  /*01a0*/  LEA.HI R4, R4, R17, RZ, 0x6 ;  /* 0x0000001104047211 */ /* 0x000fc600078f30ff */
[----:B------:R-:W-:Y:S01]  /*01b0*/  IMAD.IADD R7, R6, 0x1, -R7 ;  /* 0x0000000106077824 */ /* 0x000fe200078e0a07 */
[----:B------:R-:W-:-:S03]  /*01c0*/  LOP3.LUT R6, R4, 0xffffffc0, RZ, 0xc0, !PT ;  /* 0xffffffc004067812 */ /* 0x000fc600078ec0ff */
[----:B-1----:R-:W-:Y:S01]  /*01d0*/  IMAD.WIDE R4, R7, 0x4, R2 ;  /* 0x0000000407047825 */ /* 0x002fe200078e0202 */
[----:B------:R-:W-:-:S04]  /*01e0*/  IADD3 R17, R17, -R6, RZ ;  /* 0x8000000611117210 */ /* 0x000fc80007ffe0ff */
[----:B------:R-:W2:Y:S01]  /*01f0*/  @!P0 LDG.E.EL R12, desc[UR4][R4.64] ;  /* 0x00000004040c8981 */ /* 0x000ea2000c2e1900 */
[----:B------:R-:W-:-:S05]  /*0200*/  IMAD.WIDE R20, R17, 0x4, R2 ;  /* 0x0000000411147825 */ /* 0x000fca00078e0202 */
[----:B------:R4:W2:Y:S01]  /*0210*/  @!P0 LDG.E.EL R15, desc[UR4][R20.64] ;  /* 0x00000004140f8981 */ /* 0x0008a2000c2e1900 */
[----:B------:R-:W-:Y:S01]  /*0220*/  CS2R R2, SRZ ;  /* 0x0000000000027805 */ /* 0x000fe2000001ff00 */
[----:B---3--:R-:W-:-:S04]  /*0230*/  IMAD.WIDE R18, R7, 0x4, R22 ;  /* 0x0000000407127825 */ /* 0x008fc800078e0216 */
[----:B------:R-:W-:Y:S01]  /*0240*/  IMAD.WIDE R22, R17, 0x4, R22 ;  /* 0x0000000411167825 */ /* 0x000fe200078e0216 */
[----:B------:R-:W3:Y:S03]  /*0250*/  @!P0 LDG.E.EL R13, desc[UR4][R18.64] ;  /* 0x00000004120d8981 */ /* 0x000ee6000c2e1900 */
[----:B----4-:R-:W-:Y:S01]  /*0260*/  IMAD.WIDE R20, R0, 0x4, R24 ;  /* 0x0000000400147825 */ /* 0x010fe200078e0218 */
[----:B------:R-:W4:Y:S03]  /*0270*/  @!P0 LDG.E.EL R14, desc[UR4][R22.64] ;  /* 0x00000004160e8981 */ /* 0x000f26000c2e1900 */
[C---:B-----5:R-:W-:Y:S01]  /*0280*/  IMAD.WIDE R4, R7.reuse, 0x4, R8 ;  /* 0x0000000407047825 */ /* 0x060fe200078e0208 */
[----:B------:R-:W3:Y:S03]  /*0290*/  @!P0 LDG.E.64 R2, desc[UR4][R20.64] ;  /* 0x0000000414028981 */ /* 0x000ee6000c1e1b00 */
[----:B0-----:R-:W-:-:S04]  /*02a0*/  IMAD.WIDE R6, R7, 0x4, R10 ;  /* 0x0000000407067825 */ /* 0x001fc800078e020a */
[----:B------:R-:W-:-:S04]  /*02b0*/  IMAD.WIDE R8, R17, 0x4, R8 ;  /* 0x0000000411087825 */ /* 0x000fc800078e0208 */
[----:B------:R-:W-:Y:S01]  /*02c0*/  IMAD.WIDE R24, R17, 0x4, R10 ;  /* 0x0000000411187825 */ /* 0x000fe200078e020a */
[----:B------:R-:W-:Y:S02]  /*02d0*/  CS2R R16, SRZ ;  /* 0x0000000000107805 */ /* 0x000fe4000001ff00 */
[----:B------:R-:W-:-:S04]  /*02e0*/  CS2R R10, SRZ ;  /* 0x00000000000a7805 */ /* 0x000fc8000001ff00 */
[----:B------:R0:W5:Y:S04]  /*02f0*/  @!P0 LDG.E.EL R16, desc[UR4][R4.64] ;  /* 0x0000000404108981 */ /* 0x000168000c2e1900 */
[----:B------:R-:W3:Y:S04]  /*0300*/  @!P0 LDG.E.EL R17, desc[UR4][R8.64] ;  /* 0x0000000408118981 */ /* 0x000ee8000c2e1900 */
[----:B------:R1:W5:Y:S01]  /*0310*/  @!P0 LDG.E.EL R11, desc[UR4][R6.64] ;  /* 0x00000004060b8981 */ /* 0x000362000c2e1900 */
[----:B0-----:R-:W0:Y:S03]  /*0320*/  LDC.64 R4, c[0x0][0x238] ;  /* 0x00008e00ff047b82 */ /* 0x001e260000000a00 */
[----:B------:R-:W3:Y:S01]  /*0330*/  @!P0 LDG.E.EL R10, desc[UR4][R24.64] ;  /* 0x00000004180a8981 */ /* 0x000ee2000c2e1900 */
[----:B-1----:R-:W-:-:S02]  /*0340*/  IMAD.MOV.U32 R6, RZ, RZ, 0x3e800000 ;  /* 0x3e800000ff067424 */ /* 0x002fc400078e00ff */
[----:B0-----:R-:W-:-:S04]  /*0350*/  IMAD.WIDE R4, R0, 0x4, R4 ;  /* 0x0000000400047825 */ /* 0x001fc800078e0204 */
[----:B--2---:R-:W-:Y:S01]  /*0360*/  FADD R12, R12, 9.9999997473787516356e-06 ;  /* 0x3727c5ac0c0c7421 */ /* 0x004fe20000000000 */
[----:B------:R-:W-:-:S03]  /*0370*/  FADD R15, R15, 9.9999997473787516356e-06 ;  /* 0x3727c5ac0f0f7421 */ /* 0x000fc60000000000 */
[----:B------:R-:W0:Y:S08]  /*0380*/  MUFU.SQRT R18, R12 ;  /* 0x0000000c00127308 */ /* 0x000e300000002000 */
[----:B------:R-:W1:Y:S01]  /*0390*/  MUFU.SQRT R19, R15 ;  /* 0x0000000f00137308 */ /* 0x000e620000002000 */
[C---:B0-----:R-:W-:Y:S02]  /*03a0*/  FSETP.GT.AND P1, PT, R18.reuse, 8.50705917302346158658e+37, PT ;  /* 0x7e8000001200780b */ /* 0x041fe40003f24000 */
[----:B------:R-:W-:-:S02]  /*03b0*/  FSETP.GEU.AND P3, PT, R18, 1.175494350822287508e-38, PT ;  /* 0x008000001200780b */ /* 0x000fc40003f6e000 */
[C---:B-1----:R-:W-:Y:S02]  /*03c0*/  FSETP.GT.AND P2, PT, R19.reuse, 8.50705917302346158658e+37, PT ;  /* 0x7e8000001300780b */ /* 0x042fe40003f44000 */
[----:B------:R-:W-:-:S07]  /*03d0*/  FSETP.GEU.AND P4, PT, R19, 1.175494350822287508e-38, PT ;  /* 0x008000001300780b */ /* 0x000fce0003f8e000 */
[----:B------:R-:W-:-:S04]  /*03e0*/  @P1 FMUL R18, R18, 0.25 ;  /* 0x3e80000012121820 */ /* 0x000fc80000400000 */
[----:B------:R-:W-:Y:S01]  /*03f0*/  @!P3 FMUL R18, R18, 16777216 ;  /* 0x4b8000001212b820 */ /* 0x000fe20000400000 */
[----:B------:R-:W-:-:S04]  /*0400*/  @P2 FMUL R19, R19, 0.25 ;  /* 0x3e80000013132820 */ /* 0x000fc80000400000 */
[----:B------:R-:W-:Y:S01]  /*0410*/  @!P4 FMUL R19, R19, 16777216 ;  /* 0x4b8000001313c820 */ /* 0x000fe20000400000 */
[----:B------:R-:W0:Y:S01]  /*0420*/  MUFU.RCP R18, R18 ;  /* 0x0000001200127308 */ /* 0x000e220000001000 */
[----:B------:R-:W-:-:S07]  /*0430*/  FSEL R7, R6, 1, P1 ;  /* 0x3f80000006077808 */ /* 0x000fce0000800000 */
[----:B------:R-:W1:Y:S01]  /*0440*/  MUFU.RCP R19, R19 ;  /* 0x0000001300137308 */ /* 0x000e620000001000 */
[----:B------:R-:W-:Y:S01]  /*0450*/  FSEL R6, R6, 1, P2 ;  /* 0x3f80000006067808 */ /* 0x000fe20001000000 */
[----:B------:R-:W-:-:S04]  /*0460*/  @!P3 FMUL R7, R7, 16777216 ;  /* 0x4b8000000707b820 */ /* 0x000fc80000400000 */
[----:B------:R-:W-:Y:S01]  /*0470*/  @!P4 FMUL R6, R6, 16777216 ;  /* 0x4b8000000606c820 */ /* 0x000fe20000400000 */
[----:B---3--:R-:W-:Y:S01]  /*0480*/  FADD R2, -R13, R2 ;  /* 0x000000020d027221 */ /* 0x008fe20000000100 */
[----:B----4-:R-:W-:Y:S01]  /*0490*/  FADD R3, -R14, R3 ;  /* 0x000000030e037221 */ /* 0x010fe20000000100 */
[----:B0-----:R-:W-:Y:S01]  /*04a0*/  FMUL R7, R18, R7 ;  /* 0x0000000712077220 */ /* 0x001fe20000400000 */
[----:B-1----:R-:W-:-:S03]  /*04b0*/  FMUL R6, R19, R6 ;  /* 0x0000000613067220 */ /* 0x002fc60000400000 */
[----:B------:R-:W-:Y:S01]  /*04c0*/  FMUL R2, R2, R7 ;  /* 0x0000000702027220 */ /* 0x000fe20000400000 */
[----:B------:R-:W-:-:S03]  /*04d0*/  FMUL R3, R3, R6 ;  /* 0x0000000603037220 */ /* 0x000fc60000400000 */
[----:B-----5:R-:W-:Y:S01]  /*04e0*/  FFMA R2, R2, R16, R11 ;  /* 0x0000001002027223 */ /* 0x020fe2000000000b */
[----:B------:R-:W-:-:S04]  /*04f0*/  FFMA R3, R3, R17, R10 ;  /* 0x0000001103037223 */ /* 0x000fc8000000000a */
[C---:B------:R-:W-:Y:S02]  /*0500*/  FSETP.GEU.AND P1, PT, R2.reuse, RZ, PT ;  /* 0x000000ff0200720b */ /* 0x040fe40003f2e000 */
[C---:B------:R-:W-:Y:S02]  /*0510*/  FSETP.GEU.AND P2, PT, R3.reuse, RZ, PT ;  /* 0x000000ff0300720b */ /* 0x040fe40003f4e000 */
[----:B------:R-:W-:Y:S02]  /*0520*/  FSEL R2, R2, RZ, P1 ;  /* 0x000000ff02027208 */ /* 0x000fe40000800000 */
[----:B------:R-:W-:Y:S01]  /*0530*/  FSEL R3, R3, RZ, P2 ;  /* 0x000000ff03037208 */ /* 0x000fe20001000000 */
[----:B------:R-:W-:Y:S08]  /*0540*/  @P0 EXIT ;  /* 0x000000000000094d */ /* 0x000ff00003800000 */
[----:B------:R-:W-:Y:S01]  /*0550*/  STG.E.64 desc[UR4][R4.64], R2 ;  /* 0x0000000204007986 */ /* 0x000fe2000c101b04 */
[----:B------:R-:W-:Y:S05]  /*0560*/  EXIT ;  /* 0x000000000000794d */ /* 0x000fea0003800000 */
.L_x_0:
[----:B------:R-:W-:-:S00]  /*0570*/  BRA `(.L_x_0) ;  /* 0xfffffffc00fc7947 */ /* 0x000fc0000383ffff */
[----:B------:R-:W-:-:S00]  /*0580*/  NOP ;  /* 0x0000000000007918 */ /* 0x000fc00000000000 */
[----:B------:R-:W-:-:S00]  /*0590*/  NOP ;  /* 0x0000000000007918 */ /* 0x000fc00000000000 */
[----:B------:R-:W-:-:S00]  /*05a0*/  NOP ;  /* 0x0000000000007918 */ /* 0x000fc00000000000 */
[----:B------:R-:W-:-:S00]  /*05b0*/  NOP ;  /* 0x0000000000007918 */ /* 0x000fc00000000000 */
[----:B------:R-:W-:-:S00]  /*05c0*/  NOP ;  /* 0x0000000000007918 */ /* 0x000fc00000000000 */
[----:B------:R-:W-:-:S00]  /*05d0*/  NOP ;  /* 0x0000000000007918 */ /* 0x000fc00000000000 */
[----:B------:R-:W-:-:S00]  /*05e0*/  NOP ;  /* 0x0000000000007918 */ /* 0x000fc00000000000 */
[----:B------:R-:W-:-:S00]  /*05f0*/  NOP ;  /* 0x0000000000007918 */ /* 0x000fc00000000000 */
.L_x_1:


//--------------------- .nv.global.init           --------------------------
	.section	.nv.global.init,"aw",@progbits
.nv.global.init:
	.type		_$_str,@object
	.size		_$_str,(_$_str_$_2 - _$_str)
_$_str:
        /*0000*/ 	.byte	0x5f, 0x5f, 0x43, 0x55, 0x44, 0x41, 0x5f, 0x46, 0x54, 0x5a, 0x00
	.type		_$_str_$_2,@object
	.size		_$_str_$_2,(.L_1 - _$_str_$_2)
_$_str_$_2:
        /*000b*/ 	.byte	0x5f, 0x5f, 0x43, 0x55, 0x44, 0x41, 0x5f, 0x50, 0x52, 0x45, 0x43, 0x5f, 0x53, 0x51, 0x52, 0x54
        /*001b*/ 	.byte	0x00
.L_1:


//--------------------- .nv.constant0.triton_poi_fused__native_batch_norm_legit_no_training_relu_0 --------------------------
	.section	.nv.constant0.triton_poi_fused__native_batch_norm_legit_no_training_relu_0,"a",@progbits
	.sectionflags	@""
	.align	4
.nv.constant0.triton_poi_fused__native_batch_norm_legit_no_training_relu_0:
	.zero		580
